	.headerflags	@"EF_CUDA_TEXMODE_UNIFIED EF_CUDA_64BIT_ADDRESS EF_CUDA_ACCELERATORS EF_CUDA_SM90 EF_CUDA_VIRTUAL_SM(EF_CUDA_SM90)"
	.elftype	@"ET_EXEC"


//--------------------- .nv.info                  --------------------------
	.section	.nv.info,"",@"SHT_CUDA_INFO"
	.align	4


	//----- nvinfo : EIATTR_REGCOUNT
	.align		4
        /*0000*/ 	.byte	0x04, 0x2f
        /*0002*/ 	.short	(.L_1 - .L_0)
	.align		4
.L_0:
        /*0004*/ 	.word	index@(triton_poi_fused_convolution_relu_2)
        /*0008*/ 	.word	0x00000016


	//----- nvinfo : EIATTR_MIN_STACK_SIZE
	.align		4
.L_1:
        /*000c*/ 	.byte	0x04, 0x12
        /*000e*/ 	.short	(.L_3 - .L_2)
	.align		4
.L_2:
        /*0010*/ 	.word	index@(triton_poi_fused_convolution_relu_2)
        /*0014*/ 	.word	0x00000000


	//----- nvinfo : EIATTR_FRAME_SIZE
	.align		4
.L_3:
        /*0018*/ 	.byte	0x04, 0x11
        /*001a*/ 	.short	(.L_5 - .L_4)
	.align		4
.L_4:
        /*001c*/ 	.word	index@(triton_poi_fused_convolution_relu_2)
        /*0020*/ 	.word	0x00000000


	//----- nvinfo : EIATTR_MIN_STACK_SIZE
	.align		4
.L_5:
        /*0024*/ 	.byte	0x04, 0x12
        /*0026*/ 	.short	(.L_7 - .L_6)
	.align		4
.L_6:
        /*0028*/ 	.word	index@(triton_poi_fused_convolution_relu_2)
        /*002c*/ 	.word	0x00000000
.L_7:


//--------------------- .nv.info.triton_poi_fused_convolution_relu_2 --------------------------
	.section	.nv.info.triton_poi_fused_convolution_relu_2,"",@"SHT_CUDA_INFO"
	.sectionflags	@""
	.align	4


	//----- nvinfo : EIATTR_CUDA_API_VERSION
	.align		4
        /*0000*/ 	.byte	0x04, 0x37
        /*0002*/ 	.short	(.L_9 - .L_8)
.L_8:
        /*0004*/ 	.word	0x0000007c


	//----- nvinfo : EIATTR_KPARAM_INFO
	.align		4
.L_9:
        /*0008*/ 	.byte	0x04, 0x17
        /*000a*/ 	.short	(.L_11 - .L_10)
.L_10:
        /*000c*/ 	.word	0x00000000
        /*0010*/ 	.short	0x0002
        /*0012*/ 	.short	0x0010
        /*0014*/ 	.byte	0x00, 0xf0, 0x11, 0x00


	//----- nvinfo : EIATTR_KPARAM_INFO
	.align		4
.L_11:
        /*0018*/ 	.byte	0x04, 0x17
        /*001a*/ 	.short	(.L_13 - .L_12)
.L_12:
        /*001c*/ 	.word	0x00000000
        /*0020*/ 	.short	0x0001
        /*0022*/ 	.short	0x0008
        /*0024*/ 	.byte	0x00, 0xf4, 0x21, 0x00


	//----- nvinfo : EIATTR_KPARAM_INFO
	.align		4
.L_13:
        /*0028*/ 	.byte	0x04, 0x17
        /*002a*/ 	.short	(.L_15 - .L_14)
.L_14:
        /*002c*/ 	.word	0x00000000
        /*0030*/ 	.short	0x0000
        /*0032*/ 	.short	0x0000
        /*0034*/ 	.byte	0x00, 0xf4, 0x21, 0x00


	//----- nvinfo : EIATTR_SPARSE_MMA_MASK
	.align		4
.L_15:
        /*0038*/ 	.byte	0x03, 0x50
        /*003a*/ 	.short	0x0000


	//----- nvinfo : EIATTR_MAXREG_COUNT
	.align		4
        /*003c*/ 	.byte	0x03, 0x1b
        /*003e*/ 	.short	0x00ff


	//----- nvinfo : EIATTR_EXIT_INSTR_OFFSETS
	.align		4
        /*0040*/ 	.byte	0x04, 0x1c
        /*0042*/ 	.short	(.L_17 - .L_16)


	//   ....[0]....
.L_16:
        /*0044*/ 	.word	0x00000330


	//----- nvinfo : EIATTR_REQNTID
	.align		4
.L_17:
        /*0048*/ 	.byte	0x04, 0x10
        /*004a*/ 	.short	(.L_19 - .L_18)
.L_18:
        /*004c*/ 	.word	0x00000080
        /*0050*/ 	.word	0x00000001
        /*0054*/ 	.word	0x00000001


	//----- nvinfo : EIATTR_CBANK_PARAM_SIZE
	.align		4
.L_19:
        /*0058*/ 	.byte	0x03, 0x19
        /*005a*/ 	.short	0x0014


	//----- nvinfo : EIATTR_PARAM_CBANK
	.align		4
        /*005c*/ 	.byte	0x04, 0x0a
        /*005e*/ 	.short	(.L_21 - .L_20)
	.align		4
.L_20:
        /*0060*/ 	.word	index@(.nv.constant0.triton_poi_fused_convolution_relu_2)
        /*0064*/ 	.short	0x0210
        /*0066*/ 	.short	0x0014


	//----- nvinfo : EIATTR_SW_WAR
	.align		4
.L_21:
        /*0068*/ 	.byte	0x04, 0x36
        /*006a*/ 	.short	(.L_23 - .L_22)
.L_22:
        /*006c*/ 	.word	0x00000008
.L_23:


//--------------------- .nv.callgraph             --------------------------
	.section	.nv.callgraph,"",@"SHT_CUDA_CALLGRAPH"
	.align	4
	.sectionentsize	8
	.align		4
        /*0000*/ 	.word	0x00000000
	.align		4
        /*0004*/ 	.word	0xffffffff
	.align		4
        /*0008*/ 	.word	0x00000000
	.align		4
        /*000c*/ 	.word	0xfffffffe
	.align		4
        /*0010*/ 	.word	0x00000000
	.align		4
        /*0014*/ 	.word	0xfffffffd
	.align		4
        /*0018*/ 	.word	0x00000000
	.align		4
        /*001c*/ 	.word	0xfffffffc


//--------------------- .text.triton_poi_fused_convolution_relu_2 --------------------------
	.section	.text.triton_poi_fused_convolution_relu_2,"ax",@progbits
	.align	128
        .global         triton_poi_fused_convolution_relu_2
        .type           triton_poi_fused_convolution_relu_2,@function
        .size           triton_poi_fused_convolution_relu_2,(.L_x_1 - triton_poi_fused_convolution_relu_2)
        .other          triton_poi_fused_convolution_relu_2,@"STO_CUDA_ENTRY STV_DEFAULT"
triton_poi_fused_convolution_relu_2:
.text.triton_poi_fused_convolution_relu_2:
[----:B------:R-:W-:Y:S01]  /*0000*/  LDC R1, c[0x0][0x28] ;  /* 0x00000a00ff017b82 */ /* 0x000fe20000000800 */
[----:B------:R-:W1:Y:S07]  /*0010*/  S2R R0, SR_TID.X ;  /* 0x0000000000007919 */ /* 0x000e6e0000002100 */
[----:B------:R-:W2:Y:S01]  /*0020*/  LDC.64 R12, c[0x0][0x218] ;  /* 0x00008600ff0c7b82 */ /* 0x000ea20000000a00 */
[----:B------:R-:W-:Y:S01]  /*0030*/  ULDC.64 UR4, c[0x0][0x208] ;  /* 0x0000820000047ab9 */ /* 0x000fe20000000a00 */
[----:B------:R-:W3:Y:S06]  /*0040*/  S2R R7, SR_CTAID.X ;  /* 0x0000000000077919 */ /* 0x000eec0000002500 */
[----:B------:R-:W4:Y:S01]  /*0050*/  LDC.64 R2, c[0x0][0x210] ;  /* 0x00008400ff027b82 */ /* 0x000f220000000a00 */
[----:B-1----:R-:W-:-:S05]  /*0060*/  IMAD.SHL.U32 R0, R0, 0x4, RZ ;  /* 0x0000000400007824 */ /* 0x002fca00078e00ff */
[----:B------:R-:W-:-:S05]  /*0070*/  LOP3.LUT R0, R0, 0x1fc, RZ, 0xc0, !PT ;  /* 0x000001fc00007812 */ /* 0x000fca00078ec0ff */
[----:B---3--:R-:W-:-:S04]  /*0080*/  IMAD R7, R7, 0x400, R0 ;  /* 0x0000040007077824 */ /* 0x008fc800078e0200 */
[C---:B------:R-:W-:Y:S02]  /*0090*/  VIADD R0, R7.reuse, 0x200 ;  /* 0x0000020007007836 */ /* 0x040fe40000000000 */
[----:B------:R-:W-:-:S04]  /*00a0*/  IMAD.HI R4, R7, 0x2aaaaaab, RZ ;  /* 0x2aaaaaab07047827 */ /* 0x000fc800078e02ff */
[----:B------:R-:W-:-:S04]  /*00b0*/  IMAD.HI R5, R0, 0x2aaaaaab, RZ ;  /* 0x2aaaaaab00057827 */ /* 0x000fc800078e02ff */
[----:B----4-:R-:W-:Y:S01]  /*00c0*/  IMAD.WIDE R2, R7, 0x4, R2 ;  /* 0x0000000407027825 */ /* 0x010fe200078e0202 */
[----:B------:R-:W-:-:S04]  /*00d0*/  SHF.R.U32.HI R6, RZ, 0x1f, R5 ;  /* 0x0000001fff067819 */ /* 0x000fc80000011605 */
[----:B------:R-:W-:Y:S02]  /*00e0*/  LEA.HI R9, R5, R6, RZ, 0x1e ;  /* 0x0000000605097211 */ /* 0x000fe400078ff0ff */
[----:B------:R-:W-:-:S04]  /*00f0*/  SHF.R.U32.HI R5, RZ, 0x1f, R4 ;  /* 0x0000001fff057819 */ /* 0x000fc80000011604 */
[----:B------:R-:W-:Y:S01]  /*0100*/  LEA.HI R6, R4, R5, RZ, 0x1e ;  /* 0x0000000504067211 */ /* 0x000fe200078ff0ff */
[----:B------:R-:W-:Y:S02]  /*0110*/  IMAD R5, R9, -0x18, R0 ;  /* 0xffffffe809057824 */ /* 0x000fe400078e0200 */
[----:B------:R-:W3:Y:S02]  /*0120*/  LDG.E.128 R8, desc[UR4][R2.64+0x800] ;  /* 0x0008000402087981 */ /* 0x000ee4000c1e1d00 */
[----:B------:R-:W-:Y:S02]  /*0130*/  IMAD R17, R6, -0x18, R7 ;  /* 0xffffffe806117824 */ /* 0x000fe400078e0207 */
[----:B--2---:R-:W-:-:S04]  /*0140*/  IMAD.WIDE R4, R5, 0x4, R12 ;  /* 0x0000000405047825 */ /* 0x004fc800078e020c */
[----:B------:R-:W-:Y:S02]  /*0150*/  IMAD.WIDE R16, R17, 0x4, R12 ;  /* 0x0000000411107825 */ /* 0x000fe400078e020c */
[----:B------:R-:W3:Y:S04]  /*0160*/  LDG.E.EL.128 R4, desc[UR4][R4.64] ;  /* 0x0000000404047981 */ /* 0x000ee8000c2e1d00 */
[----:B------:R-:W2:Y:S04]  /*0170*/  LDG.E.128 R12, desc[UR4][R2.64] ;  /* 0x00000004020c7981 */ /* 0x000ea8000c1e1d00 */
[----:B------:R-:W2:Y:S01]  /*0180*/  LDG.E.EL.128 R16, desc[UR4][R16.64] ;  /* 0x0000000410107981 */ /* 0x000ea2000c2e1d00 */
[C---:B---3--:R-:W-:Y:S01]  /*0190*/  FSETP.GEU.AND P2, PT, R8.reuse, -R4, PT ;  /* 0x800000040800720b */ /* 0x048fe20003f4e000 */
[----:B------:R-:W-:Y:S01]  /*01a0*/  FADD R8, R8, R4 ;  /* 0x0000000408087221 */ /* 0x000fe20000000000 */
[C---:B------:R-:W-:Y:S01]  /*01b0*/  FSETP.GEU.AND P1, PT, R9.reuse, -R5, PT ;  /* 0x800000050900720b */ /* 0x040fe20003f2e000 */
[C---:B--2---:R-:W-:Y:S01]  /*01c0*/  FADD R4, R12.reuse, R16 ;  /* 0x000000100c047221 */ /* 0x044fe20000000000 */
[----:B------:R-:W-:Y:S01]  /*01d0*/  FSETP.GEU.AND P6, PT, R12, -R16, PT ;  /* 0x800000100c00720b */ /* 0x000fe20003fce000 */
[----:B------:R-:W-:Y:S01]  /*01e0*/  FADD R9, R9, R5 ;  /* 0x0000000509097221 */ /* 0x000fe20000000000 */
[C---:B------:R-:W-:Y:S01]  /*01f0*/  FSETP.GEU.AND P0, PT, R10.reuse, -R6, PT ;  /* 0x800000060a00720b */ /* 0x040fe20003f0e000 */
[----:B------:R-:W-:Y:S01]  /*0200*/  FADD R10, R10, R6 ;  /* 0x000000060a0a7221 */ /* 0x000fe20000000000 */
[----:B------:R-:W-:Y:S01]  /*0210*/  SEL R4, R4, RZ, P6 ;  /* 0x000000ff04047207 */ /* 0x000fe20003000000 */
[----:B------:R-:W-:Y:S01]  /*0220*/  FADD R5, R13, R17 ;  /* 0x000000110d057221 */ /* 0x000fe20000000000 */
[----:B------:R-:W-:Y:S01]  /*0230*/  FSETP.GEU.AND P5, PT, R15, -R19, PT ;  /* 0x800000130f00720b */ /* 0x000fe20003fae000 */
[----:B------:R-:W-:Y:S01]  /*0240*/  FADD R6, R14, R18 ;  /* 0x000000120e067221 */ /* 0x000fe20000000000 */
[----:B------:R-:W-:Y:S01]  /*0250*/  FSETP.GEU.AND P6, PT, R11, -R7, PT ;  /* 0x800000070b00720b */ /* 0x000fe20003fce000 */
[----:B------:R-:W-:Y:S01]  /*0260*/  FADD R15, R15, R19 ;  /* 0x000000130f0f7221 */ /* 0x000fe20000000000 */
[----:B------:R-:W-:Y:S01]  /*0270*/  FADD R11, R11, R7 ;  /* 0x000000070b0b7221 */ /* 0x000fe20000000000 */
[----:B------:R-:W-:-:S02]  /*0280*/  FSETP.GEU.AND P3, PT, R13, -R17, PT ;  /* 0x800000110d00720b */ /* 0x000fc40003f6e000 */
[----:B------:R-:W-:Y:S02]  /*0290*/  FSETP.GEU.AND P4, PT, R14, -R18, PT ;  /* 0x800000120e00720b */ /* 0x000fe40003f8e000 */
[----:B------:R-:W-:Y:S02]  /*02a0*/  SEL R5, R5, RZ, P3 ;  /* 0x000000ff05057207 */ /* 0x000fe40001800000 */
[----:B------:R-:W-:Y:S02]  /*02b0*/  SEL R6, R6, RZ, P4 ;  /* 0x000000ff06067207 */ /* 0x000fe40002000000 */
[----:B------:R-:W-:Y:S02]  /*02c0*/  SEL R7, R15, RZ, P5 ;  /* 0x000000ff0f077207 */ /* 0x000fe40002800000 */
[----:B------:R-:W-:Y:S02]  /*02d0*/  SEL R8, R8, RZ, P2 ;  /* 0x000000ff08087207 */ /* 0x000fe40001000000 */
[----:B------:R-:W-:-:S02]  /*02e0*/  SEL R9, R9, RZ, P1 ;  /* 0x000000ff09097207 */ /* 0x000fc40000800000 */
[----:B------:R-:W-:Y:S02]  /*02f0*/  SEL R10, R10, RZ, P0 ;  /* 0x000000ff0a0a7207 */ /* 0x000fe40000000000 */
[----:B------:R-:W-:Y:S01]  /*0300*/  SEL R11, R11, RZ, P6 ;  /* 0x000000ff0b0b7207 */ /* 0x000fe20003000000 */
[----:B------:R-:W-:Y:S04]  /*0310*/  STG.E.128 desc[UR4][R2.64], R4 ;  /* 0x0000000402007986 */ /* 0x000fe8000c101d04 */
[----:B------:R-:W-:Y:S01]  /*0320*/  STG.E.128 desc[UR4][R2.64+0x800], R8 ;  /* 0x0008000802007986 */ /* 0x000fe2000c101d04 */
[----:B------:R-:W-:Y:S05]  /*0330*/  EXIT ;  /* 0x000000000000794d */ /* 0x000fea0003800000 */
.L_x_0:
[----:B------:R-:W-:-:S00]  /*0340*/  BRA `(.L_x_0) ;  /* 0xfffffffc00fc7947 */ /* 0x000fc0000383ffff */
[----:B------:R-:W-:-:S00]  /*0350*/  NOP ;  /* 0x0000000000007918 */ /* 0x000fc00000000000 */
        /* <DEDUP_REMOVED lines=10> */
.L_x_1:


//--------------------- .nv.constant0.triton_poi_fused_convolution_relu_2 --------------------------
	.section	.nv.constant0.triton_poi_fused_convolution_relu_2,"a",@progbits
	.sectionflags	@""
	.align	4
.nv.constant0.triton_poi_fused_convolution_relu_2:
	.zero		548
